//
// Generated by NVIDIA NVVM Compiler
//
// Compiler Build ID: CL-36424714
// Cuda compilation tools, release 13.0, V13.0.88
// Based on NVVM 20.0.0
//

.version 9.0
.target sm_100
.address_size 64

	// .globl	_Z9matrixAddPiS_S_

.visible .entry _Z9matrixAddPiS_S_(
	.param .u64 .ptr .align 1 _Z9matrixAddPiS_S__param_0,
	.param .u64 .ptr .align 1 _Z9matrixAddPiS_S__param_1,
	.param .u64 .ptr .align 1 _Z9matrixAddPiS_S__param_2
)
{
	.reg .pred 	%p<4>;
	.reg .b32 	%r<14>;
	.reg .b64 	%rd<11>;

	ld.param.u64 	%rd1, [_Z9matrixAddPiS_S__param_0];
	ld.param.u64 	%rd2, [_Z9matrixAddPiS_S__param_1];
	ld.param.u64 	%rd3, [_Z9matrixAddPiS_S__param_2];
	mov.u32 	%r2, %ctaid.x;
	mov.u32 	%r3, %ntid.x;
	mov.u32 	%r4, %tid.x;
	mad.lo.s32 	%r5, %r2, %r3, %r4;
	mov.u32 	%r6, %ctaid.y;
	mov.u32 	%r7, %ntid.y;
	mov.u32 	%r8, %tid.y;
	mad.lo.s32 	%r9, %r6, %r7, %r8;
	mad.lo.s32 	%r1, %r9, 1280, %r5;
	setp.gt.s32 	%p1, %r5, 1279;
	setp.gt.u32 	%p2, %r9, 1279;
	or.pred  	%p3, %p1, %p2;
	@%p3 bra 	$L__BB0_2;
	cvta.to.global.u64 	%rd4, %rd1;
	cvta.to.global.u64 	%rd5, %rd2;
	cvta.to.global.u64 	%rd6, %rd3;
	mul.wide.s32 	%rd7, %r1, 4;
	add.s64 	%rd8, %rd4, %rd7;
	ld.global.u32 	%r11, [%rd8];
	add.s64 	%rd9, %rd5, %rd7;
	ld.global.u32 	%r12, [%rd9];
	add.s32 	%r13, %r12, %r11;
	add.s64 	%rd10, %rd6, %rd7;
	st.global.u32 	[%rd10], %r13;
$L__BB0_2:
	ret;

}


// ===== COMPILED SASS (sm_100) =====

	.target	sm_100

	.elftype	@"ET_EXEC"


//--------------------- .note.nv.tkinfo           --------------------------
	.section	.note.nv.tkinfo,"",@"SHT_NOTE"
	.sectionflags	@"SHF_NOTE_NV_TKINFO"
	.tkinfo
        /*0018*/ 	.word	0x00000002
        /*0030*/ 	.string	""
        /*0030*/ 	.string	"ptxas"
        /*0030*/ 	.string	"Cuda compilation tools, release 13.0, V13.0.88"
        /*0030*/ 	.string	"Build cuda_13.0.r13.0/compiler.36424714_0"
        /*0030*/ 	.string	"-arch sm_100 -m 64 "



//--------------------- .note.nv.cuinfo           --------------------------
	.section	.note.nv.cuinfo,"",@"SHT_NOTE"
	.sectionflags	@"SHF_NOTE_NV_CUINFO"
        /*0018*/ 	.short	0x0002
        /*001a*/ 	.short	0x0064
        /*001c*/ 	.short	0x0082
	.zero		2


//--------------------- .nv.info                  --------------------------
	.section	.nv.info,"",@"SHT_CUDA_INFO"
	.align	4


	//----- nvinfo : EIATTR_REGCOUNT
	.align		4
        /*0000*/ 	.byte	0x04, 0x2f
        /*0002*/ 	.short	(.L_1 - .L_0)
	.align		4
.L_0:
        /*0004*/ 	.word	index@(_Z9matrixAddPiS_S_)
        /*0008*/ 	.word	0x0000000c


	//----- nvinfo : EIATTR_FRAME_SIZE
	.align		4
.L_1:
        /*000c*/ 	.byte	0x04, 0x11
        /*000e*/ 	.short	(.L_3 - .L_2)
	.align		4
.L_2:
        /*0010*/ 	.word	index@(_Z9matrixAddPiS_S_)
        /*0014*/ 	.word	0x00000000


	//----- nvinfo : EIATTR_MIN_STACK_SIZE
	.align		4
.L_3:
        /*0018*/ 	.byte	0x04, 0x12
        /*001a*/ 	.short	(.L_5 - .L_4)
	.align		4
.L_4:
        /*001c*/ 	.word	index@(_Z9matrixAddPiS_S_)
        /*0020*/ 	.word	0x00000000
.L_5:


//--------------------- .nv.compat                --------------------------
	.section	.nv.compat,"",@"SHT_CUDA_COMPAT_INFO"
	.align	4
        /*0000*/ 	.byte	0x02, 0x09, 0x00, 0x00, 0x02, 0x02, 0x01, 0x00, 0x02, 0x05, 0x05, 0x00, 0x03, 0x07, 0x01, 0x01
        /*0010*/ 	.byte	0x02, 0x03, 0x00, 0x00, 0x02, 0x06, 0x01, 0x00, 0x04, 0x0b, 0x08, 0x00, 0x09, 0x00, 0x00, 0x00
        /*0020*/ 	.byte	0x00, 0x00, 0x00, 0x00


//--------------------- .nv.info._Z9matrixAddPiS_S_ --------------------------
	.section	.nv.info._Z9matrixAddPiS_S_,"",@"SHT_CUDA_INFO"
	.sectionflags	@""
	.align	4


	//----- nvinfo : EIATTR_CUDA_API_VERSION
	.align		4
        /*0000*/ 	.byte	0x04, 0x37
        /*0002*/ 	.short	(.L_7 - .L_6)
.L_6:
        /*0004*/ 	.word	0x00000082


	//----- nvinfo : EIATTR_KPARAM_INFO
	.align		4
.L_7:
        /*0008*/ 	.byte	0x04, 0x17
        /*000a*/ 	.short	(.L_9 - .L_8)
.L_8:
        /*000c*/ 	.word	0x00000000
        /*0010*/ 	.short	0x0002
        /*0012*/ 	.short	0x0010
        /*0014*/ 	.byte	0x00, 0xf5, 0x21, 0x00


	//----- nvinfo : EIATTR_KPARAM_INFO
	.align		4
.L_9:
        /*0018*/ 	.byte	0x04, 0x17
        /*001a*/ 	.short	(.L_11 - .L_10)
.L_10:
        /*001c*/ 	.word	0x00000000
        /*0020*/ 	.short	0x0001
        /*0022*/ 	.short	0x0008
        /*0024*/ 	.byte	0x00, 0xf5, 0x21, 0x00


	//----- nvinfo : EIATTR_KPARAM_INFO
	.align		4
.L_11:
        /*0028*/ 	.byte	0x04, 0x17
        /*002a*/ 	.short	(.L_13 - .L_12)
.L_12:
        /*002c*/ 	.word	0x00000000
        /*0030*/ 	.short	0x0000
        /*0032*/ 	.short	0x0000
        /*0034*/ 	.byte	0x00, 0xf5, 0x21, 0x00


	//----- nvinfo : EIATTR_SPARSE_MMA_MASK
	.align		4
.L_13:
        /*0038*/ 	.byte	0x03, 0x50
        /*003a*/ 	.short	0x0000


	//----- nvinfo : EIATTR_MAXREG_COUNT
	.align		4
        /*003c*/ 	.byte	0x03, 0x1b
        /*003e*/ 	.short	0x00ff


	//----- nvinfo : EIATTR_MERCURY_ISA_VERSION
	.align		4
        /*0040*/ 	.byte	0x03, 0x5f
        /*0042*/ 	.short	0x0101


	//----- nvinfo : EIATTR_VRC_CTA_INIT_COUNT
	.align		4
        /*0044*/ 	.byte	0x02, 0x4a
	.zero		1
	.zero		1


	//----- nvinfo : EIATTR_EXIT_INSTR_OFFSETS
	.align		4
        /*0048*/ 	.byte	0x04, 0x1c
        /*004a*/ 	.short	(.L_15 - .L_14)


	//   ....[0]....
.L_14:
        /*004c*/ 	.word	0x000000b0


	//   ....[1]....
        /*0050*/ 	.word	0x00000180


	//----- nvinfo : EIATTR_CBANK_PARAM_SIZE
	.align		4
.L_15:
        /*0054*/ 	.byte	0x03, 0x19
        /*0056*/ 	.short	0x0018


	//----- nvinfo : EIATTR_PARAM_CBANK
	.align		4
        /*0058*/ 	.byte	0x04, 0x0a
        /*005a*/ 	.short	(.L_17 - .L_16)
	.align		4
.L_16:
        /*005c*/ 	.word	index@(.nv.constant0._Z9matrixAddPiS_S_)
        /*0060*/ 	.short	0x0380
        /*0062*/ 	.short	0x0018


	//----- nvinfo : EIATTR_SW_WAR
	.align		4
.L_17:
        /*0064*/ 	.byte	0x04, 0x36
        /*0066*/ 	.short	(.L_19 - .L_18)
.L_18:
        /*0068*/ 	.word	0x00000008
.L_19:


//--------------------- .nv.callgraph             --------------------------
	.section	.nv.callgraph,"",@"SHT_CUDA_CALLGRAPH"
	.align	4
	.sectionentsize	8
	.align		4
        /*0000*/ 	.word	0x00000000
	.align		4
        /*0004*/ 	.word	0xffffffff
	.align		4
        /*0008*/ 	.word	0x00000000
	.align		4
        /*000c*/ 	.word	0xfffffffe
	.align		4
        /*0010*/ 	.word	0x00000000
	.align		4
        /*0014*/ 	.word	0xfffffffd
	.align		4
        /*0018*/ 	.word	0x00000000
	.align		4
        /*001c*/ 	.word	0xfffffffc


//--------------------- .text._Z9matrixAddPiS_S_  --------------------------
	.section	.text._Z9matrixAddPiS_S_,"ax",@progbits
	.align	128
        .global         _Z9matrixAddPiS_S_
        .type           _Z9matrixAddPiS_S_,@function
        .size           _Z9matrixAddPiS_S_,(.L_x_1 - _Z9matrixAddPiS_S_)
        .other          _Z9matrixAddPiS_S_,@"STO_CUDA_ENTRY STV_DEFAULT"
_Z9matrixAddPiS_S_:
.text._Z9matrixAddPiS_S_:
[----:B------:R-:W-:Y:S01]  /*0000*/  LDC R1, c[0x0][0x37c] ;  /* 0x0000df00ff017b82 */ /* 0x000fe20000000800 */
[----:B------:R-:W0:Y:S07]  /*0010*/  S2R R2, SR_TID.Y ;  /* 0x0000000000027919 */ /* 0x000e2e0000002200 */
[----:B------:R-:W1:Y:S01]  /*0020*/  LDC R0, c[0x0][0x360] ;  /* 0x0000d800ff007b82 */ /* 0x000e620000000800 */
[----:B------:R-:W1:Y:S07]  /*0030*/  S2R R3, SR_TID.X ;  /* 0x0000000000037919 */ /* 0x000e6e0000002100 */
[----:B------:R-:W0:Y:S08]  /*0040*/  S2UR UR5, SR_CTAID.Y ;  /* 0x00000000000579c3 */ /* 0x000e300000002600 */
[----:B------:R-:W0:Y:S08]  /*0050*/  LDC R7, c[0x0][0x364] ;  /* 0x0000d900ff077b82 */ /* 0x000e300000000800 */
[----:B------:R-:W1:Y:S01]  /*0060*/  S2UR UR4, SR_CTAID.X ;  /* 0x00000000000479c3 */ /* 0x000e620000002500 */
[----:B0-----:R-:W-:-:S05]  /*0070*/  IMAD R7, R7, UR5, R2 ;  /* 0x0000000507077c24 */ /* 0x001fca000f8e0202 */
[----:B------:R-:W-:Y:S01]  /*0080*/  ISETP.GT.U32.AND P0, PT, R7, 0x4ff, PT ;  /* 0x000004ff0700780c */ /* 0x000fe20003f04070 */
[----:B-1----:R-:W-:-:S05]  /*0090*/  IMAD R0, R0, UR4, R3 ;  /* 0x0000000400007c24 */ /* 0x002fca000f8e0203 */
[----:B------:R-:W-:-:S13]  /*00a0*/  ISETP.GT.OR P0, PT, R0, 0x4ff, P0 ;  /* 0x000004ff0000780c */ /* 0x000fda0000704670 */
[----:B------:R-:W-:Y:S05]  /*00b0*/  @P0 EXIT ;  /* 0x000000000000094d */ /* 0x000fea0003800000 */
[----:B------:R-:W0:Y:S01]  /*00c0*/  LDC.64 R2, c[0x0][0x380] ;  /* 0x0000e000ff027b82 */ /* 0x000e220000000a00 */
[----:B------:R-:W1:Y:S01]  /*00d0*/  LDCU.64 UR4, c[0x0][0x358] ;  /* 0x00006b00ff0477ac */ /* 0x000e620008000a00 */
[----:B------:R-:W-:-:S06]  /*00e0*/  IMAD R9, R7, 0x500, R0 ;  /* 0x0000050007097824 */ /* 0x000fcc00078e0200 */
[----:B------:R-:W2:Y:S08]  /*00f0*/  LDC.64 R4, c[0x0][0x388] ;  /* 0x0000e200ff047b82 */ /* 0x000eb00000000a00 */
[----:B------:R-:W3:Y:S01]  /*0100*/  LDC.64 R6, c[0x0][0x390] ;  /* 0x0000e400ff067b82 */ /* 0x000ee20000000a00 */
[----:B0-----:R-:W-:-:S06]  /*0110*/  IMAD.WIDE R2, R9, 0x4, R2 ;  /* 0x0000000409027825 */ /* 0x001fcc00078e0202 */
[----:B-1----:R-:W4:Y:S01]  /*0120*/  LDG.E R2, desc[UR4][R2.64] ;  /* 0x0000000402027981 */ /* 0x002f22000c1e1900 */
[----:B--2---:R-:W-:-:S06]  /*0130*/  IMAD.WIDE R4, R9, 0x4, R4 ;  /* 0x0000000409047825 */ /* 0x004fcc00078e0204 */
[----:B------:R-:W4:Y:S01]  /*0140*/  LDG.E R5, desc[UR4][R4.64] ;  /* 0x0000000404057981 */ /* 0x000f22000c1e1900 */
[----:B---3--:R-:W-:Y:S01]  /*0150*/  IMAD.WIDE R6, R9, 0x4, R6 ;  /* 0x0000000409067825 */ /* 0x008fe200078e0206 */
[----:B----4-:R-:W-:-:S05]  /*0160*/  IADD3 R9, PT, PT, R2, R5, RZ ;  /* 0x0000000502097210 */ /* 0x010fca0007ffe0ff */
[----:B------:R-:W-:Y:S01]  /*0170*/  STG.E desc[UR4][R6.64], R9 ;  /* 0x0000000906007986 */ /* 0x000fe2000c101904 */
[----:B------:R-:W-:Y:S05]  /*0180*/  EXIT ;  /* 0x000000000000794d */ /* 0x000fea0003800000 */
.L_x_0:
[----:B------:R-:W-:-:S00]  /*0190*/  BRA `(.L_x_0) ;  /* 0xfffffffc00fc7947 */ /* 0x000fc0000383ffff */
[----:B------:R-:W-:-:S00]  /*01a0*/  NOP ;  /* 0x0000000000007918 */ /* 0x000fc00000000000 */
        /* <DEDUP_REMOVED lines=13> */
.L_x_1:


//--------------------- .nv.shared.reserved.0     --------------------------
	.section	.nv.shared.reserved.0,"aw",@nobits
	.weak		__nv_reservedSMEM_offset_0_alias
	.size		__nv_reservedSMEM_offset_0_alias, 0, 64
	.other		__nv_reservedSMEM_offset_0_alias,@"STO_CUDA_RESERVED_SHARED STV_DEFAULT"
__nv_reservedSMEM_offset_0_alias:
	.zero		0
	.zero		64


//--------------------- .nv.constant0._Z9matrixAddPiS_S_ --------------------------
	.section	.nv.constant0._Z9matrixAddPiS_S_,"a",@progbits
	.sectionflags	@""
	.align	4
.nv.constant0._Z9matrixAddPiS_S_:
	.zero		920


//--------------------- SYMBOLS --------------------------

	.type		.nv.reservedSmem.offset0,@object
	.size		.nv.reservedSmem.offset0,0x4
